//
// Generated by NVIDIA NVVM Compiler
//
// Compiler Build ID: CL-36424714
// Cuda compilation tools, release 13.0, V13.0.88
// Based on NVVM 20.0.0
//

.version 9.0
.target sm_100
.address_size 64

	// .globl	_Z10manipulateIfEvPT_S1_i

.visible .entry _Z10manipulateIfEvPT_S1_i(
	.param .u64 .ptr .align 1 _Z10manipulateIfEvPT_S1_i_param_0,
	.param .u64 .ptr .align 1 _Z10manipulateIfEvPT_S1_i_param_1,
	.param .u32 _Z10manipulateIfEvPT_S1_i_param_2
)
{
	.reg .pred 	%p<3>;
	.reg .b32 	%r<7>;
	.reg .b32 	%f<6>;
	.reg .b64 	%rd<9>;
	.reg .b64 	%fd<4>;

	ld.param.u64 	%rd2, [_Z10manipulateIfEvPT_S1_i_param_0];
	ld.param.u64 	%rd3, [_Z10manipulateIfEvPT_S1_i_param_1];
	ld.param.u32 	%r2, [_Z10manipulateIfEvPT_S1_i_param_2];
	mov.u32 	%r3, %ctaid.x;
	mov.u32 	%r4, %ntid.x;
	mov.u32 	%r5, %tid.x;
	mad.lo.s32 	%r1, %r3, %r4, %r5;
	setp.ge.s32 	%p1, %r1, %r2;
	@%p1 bra 	$L__BB0_4;
	cvta.to.global.u64 	%rd4, %rd2;
	mul.wide.s32 	%rd5, %r1, 4;
	add.s64 	%rd1, %rd4, %rd5;
	ld.global.f32 	%f5, [%rd1];
	setp.lt.s32 	%p2, %r2, 1;
	@%p2 bra 	$L__BB0_3;
	add.s32 	%r6, %r2, -1;
	cvt.f64.f32 	%fd1, %f5;
	cvta.to.global.u64 	%rd6, %rd3;
	mul.wide.u32 	%rd7, %r6, 4;
	add.s64 	%rd8, %rd6, %rd7;
	ld.global.f32 	%f4, [%rd8];
	cvt.f64.f32 	%fd2, %f4;
	fma.rn.f64 	%fd3, %fd2, 0d4000000000000000, %fd1;
	cvt.rn.f32.f64 	%f5, %fd3;
$L__BB0_3:
	st.global.f32 	[%rd1], %f5;
$L__BB0_4:
	ret;

}


// ===== COMPILED SASS (sm_100) =====

	.target	sm_100

	.elftype	@"ET_EXEC"


//--------------------- .note.nv.tkinfo           --------------------------
	.section	.note.nv.tkinfo,"",@"SHT_NOTE"
	.sectionflags	@"SHF_NOTE_NV_TKINFO"
	.tkinfo
        /*0018*/ 	.word	0x00000002
        /*0030*/ 	.string	""
        /*0030*/ 	.string	"ptxas"
        /*0030*/ 	.string	"Cuda compilation tools, release 13.0, V13.0.88"
        /*0030*/ 	.string	"Build cuda_13.0.r13.0/compiler.36424714_0"
        /*0030*/ 	.string	"-arch sm_100 -m 64 "



//--------------------- .note.nv.cuinfo           --------------------------
	.section	.note.nv.cuinfo,"",@"SHT_NOTE"
	.sectionflags	@"SHF_NOTE_NV_CUINFO"
        /*0018*/ 	.short	0x0002
        /*001a*/ 	.short	0x0064
        /*001c*/ 	.short	0x0082
	.zero		2


//--------------------- .nv.info                  --------------------------
	.section	.nv.info,"",@"SHT_CUDA_INFO"
	.align	4


	//----- nvinfo : EIATTR_REGCOUNT
	.align		4
        /*0000*/ 	.byte	0x04, 0x2f
        /*0002*/ 	.short	(.L_1 - .L_0)
	.align		4
.L_0:
        /*0004*/ 	.word	index@(_Z10manipulateIfEvPT_S1_i)
        /*0008*/ 	.word	0x0000000e


	//----- nvinfo : EIATTR_FRAME_SIZE
	.align		4
.L_1:
        /*000c*/ 	.byte	0x04, 0x11
        /*000e*/ 	.short	(.L_3 - .L_2)
	.align		4
.L_2:
        /*0010*/ 	.word	index@(_Z10manipulateIfEvPT_S1_i)
        /*0014*/ 	.word	0x00000000


	//----- nvinfo : EIATTR_MIN_STACK_SIZE
	.align		4
.L_3:
        /*0018*/ 	.byte	0x04, 0x12
        /*001a*/ 	.short	(.L_5 - .L_4)
	.align		4
.L_4:
        /*001c*/ 	.word	index@(_Z10manipulateIfEvPT_S1_i)
        /*0020*/ 	.word	0x00000000
.L_5:


//--------------------- .nv.compat                --------------------------
	.section	.nv.compat,"",@"SHT_CUDA_COMPAT_INFO"
	.align	4
        /*0000*/ 	.byte	0x02, 0x09, 0x00, 0x00, 0x02, 0x02, 0x01, 0x00, 0x02, 0x05, 0x05, 0x00, 0x03, 0x07, 0x01, 0x01
        /*0010*/ 	.byte	0x02, 0x03, 0x00, 0x00, 0x02, 0x06, 0x01, 0x00, 0x04, 0x0b, 0x08, 0x00, 0x01, 0x00, 0x00, 0x00
        /*0020*/ 	.byte	0x00, 0x00, 0x00, 0x00


//--------------------- .nv.info._Z10manipulateIfEvPT_S1_i --------------------------
	.section	.nv.info._Z10manipulateIfEvPT_S1_i,"",@"SHT_CUDA_INFO"
	.sectionflags	@""
	.align	4


	//----- nvinfo : EIATTR_CUDA_API_VERSION
	.align		4
        /*0000*/ 	.byte	0x04, 0x37
        /*0002*/ 	.short	(.L_7 - .L_6)
.L_6:
        /*0004*/ 	.word	0x00000082


	//----- nvinfo : EIATTR_KPARAM_INFO
	.align		4
.L_7:
        /*0008*/ 	.byte	0x04, 0x17
        /*000a*/ 	.short	(.L_9 - .L_8)
.L_8:
        /*000c*/ 	.word	0x00000000
        /*0010*/ 	.short	0x0002
        /*0012*/ 	.short	0x0010
        /*0014*/ 	.byte	0x00, 0xf0, 0x11, 0x00


	//----- nvinfo : EIATTR_KPARAM_INFO
	.align		4
.L_9:
        /*0018*/ 	.byte	0x04, 0x17
        /*001a*/ 	.short	(.L_11 - .L_10)
.L_10:
        /*001c*/ 	.word	0x00000000
        /*0020*/ 	.short	0x0001
        /*0022*/ 	.short	0x0008
        /*0024*/ 	.byte	0x00, 0xf5, 0x21, 0x00


	//----- nvinfo : EIATTR_KPARAM_INFO
	.align		4
.L_11:
        /*0028*/ 	.byte	0x04, 0x17
        /*002a*/ 	.short	(.L_13 - .L_12)
.L_12:
        /*002c*/ 	.word	0x00000000
        /*0030*/ 	.short	0x0000
        /*0032*/ 	.short	0x0000
        /*0034*/ 	.byte	0x00, 0xf5, 0x21, 0x00


	//----- nvinfo : EIATTR_SPARSE_MMA_MASK
	.align		4
.L_13:
        /*0038*/ 	.byte	0x03, 0x50
        /*003a*/ 	.short	0x0000


	//----- nvinfo : EIATTR_MAXREG_COUNT
	.align		4
        /*003c*/ 	.byte	0x03, 0x1b
        /*003e*/ 	.short	0x00ff


	//----- nvinfo : EIATTR_MERCURY_ISA_VERSION
	.align		4
        /*0040*/ 	.byte	0x03, 0x5f
        /*0042*/ 	.short	0x0101


	//----- nvinfo : EIATTR_VRC_CTA_INIT_COUNT
	.align		4
        /*0044*/ 	.byte	0x02, 0x4a
	.zero		1
	.zero		1


	//----- nvinfo : EIATTR_EXIT_INSTR_OFFSETS
	.align		4
        /*0048*/ 	.byte	0x04, 0x1c
        /*004a*/ 	.short	(.L_15 - .L_14)


	//   ....[0]....
.L_14:
        /*004c*/ 	.word	0x00000070


	//   ....[1]....
        /*0050*/ 	.word	0x00000160


	//----- nvinfo : EIATTR_CBANK_PARAM_SIZE
	.align		4
.L_15:
        /*0054*/ 	.byte	0x03, 0x19
        /*0056*/ 	.short	0x0014


	//----- nvinfo : EIATTR_PARAM_CBANK
	.align		4
        /*0058*/ 	.byte	0x04, 0x0a
        /*005a*/ 	.short	(.L_17 - .L_16)
	.align		4
.L_16:
        /*005c*/ 	.word	index@(.nv.constant0._Z10manipulateIfEvPT_S1_i)
        /*0060*/ 	.short	0x0380
        /*0062*/ 	.short	0x0014


	//----- nvinfo : EIATTR_SW_WAR
	.align		4
.L_17:
        /*0064*/ 	.byte	0x04, 0x36
        /*0066*/ 	.short	(.L_19 - .L_18)
.L_18:
        /*0068*/ 	.word	0x00000008
.L_19:


//--------------------- .nv.callgraph             --------------------------
	.section	.nv.callgraph,"",@"SHT_CUDA_CALLGRAPH"
	.align	4
	.sectionentsize	8
	.align		4
        /*0000*/ 	.word	0x00000000
	.align		4
        /*0004*/ 	.word	0xffffffff
	.align		4
        /*0008*/ 	.word	0x00000000
	.align		4
        /*000c*/ 	.word	0xfffffffe
	.align		4
        /*0010*/ 	.word	0x00000000
	.align		4
        /*0014*/ 	.word	0xfffffffd
	.align		4
        /*0018*/ 	.word	0x00000000
	.align		4
        /*001c*/ 	.word	0xfffffffc


//--------------------- .text._Z10manipulateIfEvPT_S1_i --------------------------
	.section	.text._Z10manipulateIfEvPT_S1_i,"ax",@progbits
	.align	128
        .global         _Z10manipulateIfEvPT_S1_i
        .type           _Z10manipulateIfEvPT_S1_i,@function
        .size           _Z10manipulateIfEvPT_S1_i,(.L_x_1 - _Z10manipulateIfEvPT_S1_i)
        .other          _Z10manipulateIfEvPT_S1_i,@"STO_CUDA_ENTRY STV_DEFAULT"
_Z10manipulateIfEvPT_S1_i:
.text._Z10manipulateIfEvPT_S1_i:
[----:B------:R-:W-:Y:S01]  /*0000*/  LDC R1, c[0x0][0x37c] ;  /* 0x0000df00ff017b82 */ /* 0x000fe20000000800 */
[----:B------:R-:W0:Y:S07]  /*0010*/  S2R R0, SR_TID.X ;  /* 0x0000000000007919 */ /* 0x000e2e0000002100 */
[----:B------:R-:W0:Y:S08]  /*0020*/  S2UR UR4, SR_CTAID.X ;  /* 0x00000000000479c3 */ /* 0x000e300000002500 */
[----:B------:R-:W0:Y:S08]  /*0030*/  LDC R5, c[0x0][0x360] ;  /* 0x0000d800ff057b82 */ /* 0x000e300000000800 */
[----:B------:R-:W1:Y:S01]  /*0040*/  LDC R4, c[0x0][0x390] ;  /* 0x0000e400ff047b82 */ /* 0x000e620000000800 */
[----:B0-----:R-:W-:-:S05]  /*0050*/  IMAD R5, R5, UR4, R0 ;  /* 0x0000000405057c24 */ /* 0x001fca000f8e0200 */
[----:B-1----:R-:W-:-:S13]  /*0060*/  ISETP.GE.AND P0, PT, R5, R4, PT ;  /* 0x000000040500720c */ /* 0x002fda0003f06270 */
[----:B------:R-:W-:Y:S05]  /*0070*/  @P0 EXIT ;  /* 0x000000000000094d */ /* 0x000fea0003800000 */
[C---:B------:R-:W-:Y:S01]  /*0080*/  ISETP.GE.AND P0, PT, R4.reuse, 0x1, PT ;  /* 0x000000010400780c */ /* 0x040fe20003f06270 */
[----:B------:R-:W0:Y:S01]  /*0090*/  LDC.64 R2, c[0x0][0x380] ;  /* 0x0000e000ff027b82 */ /* 0x000e220000000a00 */
[----:B------:R-:W1:Y:S11]  /*00a0*/  LDCU.64 UR4, c[0x0][0x358] ;  /* 0x00006b00ff0477ac */ /* 0x000e760008000a00 */
[----:B------:R-:W2:Y:S01]  /*00b0*/  @P0 LDC.64 R6, c[0x0][0x388] ;  /* 0x0000e200ff060b82 */ /* 0x000ea20000000a00 */
[----:B------:R-:W-:Y:S01]  /*00c0*/  @P0 IADD3 R9, PT, PT, R4, -0x1, RZ ;  /* 0xffffffff04090810 */ /* 0x000fe20007ffe0ff */
[----:B0-----:R-:W-:-:S05]  /*00d0*/  IMAD.WIDE R2, R5, 0x4, R2 ;  /* 0x0000000405027825 */ /* 0x001fca00078e0202 */
[----:B-1----:R-:W3:Y:S01]  /*00e0*/  LDG.E R11, desc[UR4][R2.64] ;  /* 0x00000004020b7981 */ /* 0x002ee2000c1e1900 */
[----:B--2---:R-:W-:-:S06]  /*00f0*/  @P0 IMAD.WIDE.U32 R6, R9, 0x4, R6 ;  /* 0x0000000409060825 */ /* 0x004fcc00078e0006 */
[----:B------:R-:W2:Y:S01]  /*0100*/  @P0 LDG.E R6, desc[UR4][R6.64] ;  /* 0x0000000406060981 */ /* 0x000ea2000c1e1900 */
[----:B---3--:R-:W-:Y:S08]  /*0110*/  @P0 F2F.F64.F32 R4, R11 ;  /* 0x0000000b00040310 */ /* 0x008ff00000201800 */
[----:B--2---:R-:W0:Y:S02]  /*0120*/  @P0 F2F.F64.F32 R8, R6 ;  /* 0x0000000600080310 */ /* 0x004e240000201800 */
[----:B0-----:R-:W-:-:S06]  /*0130*/  @P0 DFMA R4, R8, 2, R4 ;  /* 0x400000000804082b */ /* 0x001fcc0000000004 */
[----:B------:R-:W0:Y:S02]  /*0140*/  @P0 F2F.F32.F64 R11, R4 ;  /* 0x00000004000b0310 */ /* 0x000e240000301000 */
[----:B0-----:R-:W-:Y:S01]  /*0150*/  STG.E desc[UR4][R2.64], R11 ;  /* 0x0000000b02007986 */ /* 0x001fe2000c101904 */
[----:B------:R-:W-:Y:S05]  /*0160*/  EXIT ;  /* 0x000000000000794d */ /* 0x000fea0003800000 */
.L_x_0:
[----:B------:R-:W-:-:S00]  /*0170*/  BRA `(.L_x_0) ;  /* 0xfffffffc00fc7947 */ /* 0x000fc0000383ffff */
[----:B------:R-:W-:-:S00]  /*0180*/  NOP ;  /* 0x0000000000007918 */ /* 0x000fc00000000000 */
[----:B------:R-:W-:-:S00]  /*0190*/  NOP ;  /* 0x0000000000007918 */ /* 0x000fc00000000000 */
[----:B------:R-:W-:-:S00]  /*01a0*/  NOP ;  /* 0x0000000000007918 */ /* 0x000fc00000000000 */
[----:B------:R-:W-:-:S00]  /*01b0*/  NOP ;  /* 0x0000000000007918 */ /* 0x000fc00000000000 */
[----:B------:R-:W-:-:S00]  /*01c0*/  NOP ;  /* 0x0000000000007918 */ /* 0x000fc00000000000 */
[----:B------:R-:W-:-:S00]  /*01d0*/  NOP ;  /* 0x0000000000007918 */ /* 0x000fc00000000000 */
[----:B------:R-:W-:-:S00]  /*01e0*/  NOP ;  /* 0x0000000000007918 */ /* 0x000fc00000000000 */
[----:B------:R-:W-:-:S00]  /*01f0*/  NOP ;  /* 0x0000000000007918 */ /* 0x000fc00000000000 */
.L_x_1:


//--------------------- .nv.shared.reserved.0     --------------------------
	.section	.nv.shared.reserved.0,"aw",@nobits
	.weak		__nv_reservedSMEM_offset_0_alias
	.size		__nv_reservedSMEM_offset_0_alias, 0, 64
	.other		__nv_reservedSMEM_offset_0_alias,@"STO_CUDA_RESERVED_SHARED STV_DEFAULT"
__nv_reservedSMEM_offset_0_alias:
	.zero		0
	.zero		64


//--------------------- .nv.constant0._Z10manipulateIfEvPT_S1_i --------------------------
	.section	.nv.constant0._Z10manipulateIfEvPT_S1_i,"a",@progbits
	.sectionflags	@""
	.align	4
.nv.constant0._Z10manipulateIfEvPT_S1_i:
	.zero		916


//--------------------- SYMBOLS --------------------------

	.type		.nv.reservedSmem.offset0,@object
	.size		.nv.reservedSmem.offset0,0x4
